//
// Generated by NVIDIA NVVM Compiler
//
// Compiler Build ID: CL-36424714
// Cuda compilation tools, release 13.0, V13.0.88
// Based on NVVM 20.0.0
//

.version 9.0
.target sm_100
.address_size 64

	// .globl	_Z11print_tableii
.extern .func  (.param .b32 func_retval0) vprintf
(
	.param .b64 vprintf_param_0,
	.param .b64 vprintf_param_1
)
;
.global .align 1 .b8 $str[14] = {37, 100, 32, 120, 32, 37, 100, 32, 61, 32, 37, 100, 10};

.visible .entry _Z11print_tableii(
	.param .u32 _Z11print_tableii_param_0,
	.param .u32 _Z11print_tableii_param_1
)
{
	.local .align 8 .b8 	__local_depot0[16];
	.reg .b64 	%SP;
	.reg .b64 	%SPL;
	.reg .pred 	%p<12>;
	.reg .b32 	%r<108>;
	.reg .b64 	%rd<15>;

	mov.u64 	%SPL, __local_depot0;
	cvta.local.u64 	%SP, %SPL;
	ld.param.u32 	%r39, [_Z11print_tableii_param_0];
	ld.param.u32 	%r38, [_Z11print_tableii_param_1];
	add.u64 	%rd2, %SP, 0;
	add.u64 	%rd1, %SPL, 0;
	mov.u32 	%r1, %tid.x;
	mov.u32 	%r40, %ctaid.x;
	mov.u32 	%r41, %ntid.x;
	mul.lo.s32 	%r2, %r40, %r41;
	add.s32 	%r3, %r2, %r1;
	setp.ge.s32 	%p1, %r3, %r39;
	setp.lt.s32 	%p2, %r38, 1;
	or.pred  	%p3, %p1, %p2;
	@%p3 bra 	$L__BB0_13;
	add.s32 	%r43, %r38, -1;
	and.b32  	%r4, %r38, 7;
	setp.lt.u32 	%p4, %r43, 7;
	mov.b32 	%r106, 1;
	@%p4 bra 	$L__BB0_5;
	and.b32  	%r5, %r38, 2147483640;
	shl.b32 	%r45, %r2, 1;
	shl.b32 	%r46, %r1, 1;
	add.s32 	%r103, %r45, %r46;
	shl.b32 	%r7, %r3, 3;
	mul.lo.s32 	%r102, %r3, 3;
	shl.b32 	%r101, %r3, 2;
	mul.lo.s32 	%r100, %r3, 5;
	mul.lo.s32 	%r99, %r3, 6;
	mul.lo.s32 	%r98, %r3, 7;
	mov.b32 	%r104, 0;
	mov.u64 	%rd3, $str;
	mov.u32 	%r96, %r3;
	mov.u32 	%r97, %r7;
$L__BB0_3:
	.pragma "nounroll";
	add.s32 	%r47, %r104, 1;
	st.local.v2.u32 	[%rd1], {%r3, %r47};
	st.local.u32 	[%rd1+8], %r96;
	cvta.global.u64 	%rd4, %rd3;
	{ // callseq 0, 0
	.param .b64 param0;
	st.param.b64 	[param0], %rd4;
	.param .b64 param1;
	st.param.b64 	[param1], %rd2;
	.param .b32 retval0;
	call.uni (retval0), 
	vprintf, 
	(
	param0, 
	param1
	);
	ld.param.b32 	%r48, [retval0];
	} // callseq 0
	add.s32 	%r50, %r104, 2;
	st.local.v2.u32 	[%rd1], {%r3, %r50};
	st.local.u32 	[%rd1+8], %r103;
	{ // callseq 1, 0
	.param .b64 param0;
	st.param.b64 	[param0], %rd4;
	.param .b64 param1;
	st.param.b64 	[param1], %rd2;
	.param .b32 retval0;
	call.uni (retval0), 
	vprintf, 
	(
	param0, 
	param1
	);
	ld.param.b32 	%r51, [retval0];
	} // callseq 1
	add.s32 	%r53, %r104, 3;
	st.local.v2.u32 	[%rd1], {%r3, %r53};
	st.local.u32 	[%rd1+8], %r102;
	{ // callseq 2, 0
	.param .b64 param0;
	st.param.b64 	[param0], %rd4;
	.param .b64 param1;
	st.param.b64 	[param1], %rd2;
	.param .b32 retval0;
	call.uni (retval0), 
	vprintf, 
	(
	param0, 
	param1
	);
	ld.param.b32 	%r54, [retval0];
	} // callseq 2
	add.s32 	%r56, %r104, 4;
	st.local.v2.u32 	[%rd1], {%r3, %r56};
	st.local.u32 	[%rd1+8], %r101;
	{ // callseq 3, 0
	.param .b64 param0;
	st.param.b64 	[param0], %rd4;
	.param .b64 param1;
	st.param.b64 	[param1], %rd2;
	.param .b32 retval0;
	call.uni (retval0), 
	vprintf, 
	(
	param0, 
	param1
	);
	ld.param.b32 	%r57, [retval0];
	} // callseq 3
	add.s32 	%r59, %r104, 5;
	st.local.v2.u32 	[%rd1], {%r3, %r59};
	st.local.u32 	[%rd1+8], %r100;
	{ // callseq 4, 0
	.param .b64 param0;
	st.param.b64 	[param0], %rd4;
	.param .b64 param1;
	st.param.b64 	[param1], %rd2;
	.param .b32 retval0;
	call.uni (retval0), 
	vprintf, 
	(
	param0, 
	param1
	);
	ld.param.b32 	%r60, [retval0];
	} // callseq 4
	add.s32 	%r62, %r104, 6;
	st.local.v2.u32 	[%rd1], {%r3, %r62};
	st.local.u32 	[%rd1+8], %r99;
	{ // callseq 5, 0
	.param .b64 param0;
	st.param.b64 	[param0], %rd4;
	.param .b64 param1;
	st.param.b64 	[param1], %rd2;
	.param .b32 retval0;
	call.uni (retval0), 
	vprintf, 
	(
	param0, 
	param1
	);
	ld.param.b32 	%r63, [retval0];
	} // callseq 5
	add.s32 	%r65, %r104, 7;
	st.local.v2.u32 	[%rd1], {%r3, %r65};
	st.local.u32 	[%rd1+8], %r98;
	{ // callseq 6, 0
	.param .b64 param0;
	st.param.b64 	[param0], %rd4;
	.param .b64 param1;
	st.param.b64 	[param1], %rd2;
	.param .b32 retval0;
	call.uni (retval0), 
	vprintf, 
	(
	param0, 
	param1
	);
	ld.param.b32 	%r66, [retval0];
	} // callseq 6
	add.s32 	%r104, %r104, 8;
	st.local.v2.u32 	[%rd1], {%r3, %r104};
	st.local.u32 	[%rd1+8], %r97;
	{ // callseq 7, 0
	.param .b64 param0;
	st.param.b64 	[param0], %rd4;
	.param .b64 param1;
	st.param.b64 	[param1], %rd2;
	.param .b32 retval0;
	call.uni (retval0), 
	vprintf, 
	(
	param0, 
	param1
	);
	ld.param.b32 	%r68, [retval0];
	} // callseq 7
	add.s32 	%r103, %r103, %r7;
	add.s32 	%r102, %r102, %r7;
	add.s32 	%r101, %r101, %r7;
	add.s32 	%r100, %r100, %r7;
	add.s32 	%r99, %r99, %r7;
	add.s32 	%r98, %r98, %r7;
	add.s32 	%r97, %r97, %r7;
	add.s32 	%r96, %r96, %r7;
	setp.ne.s32 	%p5, %r104, %r5;
	@%p5 bra 	$L__BB0_3;
	add.s32 	%r106, %r104, 1;
$L__BB0_5:
	setp.eq.s32 	%p6, %r4, 0;
	@%p6 bra 	$L__BB0_13;
	and.b32  	%r33, %r38, 3;
	setp.lt.u32 	%p7, %r4, 4;
	@%p7 bra 	$L__BB0_8;
	mul.lo.s32 	%r70, %r106, %r3;
	st.local.v2.u32 	[%rd1], {%r3, %r106};
	st.local.u32 	[%rd1+8], %r70;
	mov.u64 	%rd6, $str;
	cvta.global.u64 	%rd7, %rd6;
	{ // callseq 8, 0
	.param .b64 param0;
	st.param.b64 	[param0], %rd7;
	.param .b64 param1;
	st.param.b64 	[param1], %rd2;
	.param .b32 retval0;
	call.uni (retval0), 
	vprintf, 
	(
	param0, 
	param1
	);
	ld.param.b32 	%r71, [retval0];
	} // callseq 8
	add.s32 	%r73, %r106, 1;
	add.s32 	%r74, %r70, %r3;
	st.local.v2.u32 	[%rd1], {%r3, %r73};
	st.local.u32 	[%rd1+8], %r74;
	{ // callseq 9, 0
	.param .b64 param0;
	st.param.b64 	[param0], %rd7;
	.param .b64 param1;
	st.param.b64 	[param1], %rd2;
	.param .b32 retval0;
	call.uni (retval0), 
	vprintf, 
	(
	param0, 
	param1
	);
	ld.param.b32 	%r75, [retval0];
	} // callseq 9
	add.s32 	%r77, %r106, 2;
	add.s32 	%r78, %r74, %r3;
	st.local.v2.u32 	[%rd1], {%r3, %r77};
	st.local.u32 	[%rd1+8], %r78;
	{ // callseq 10, 0
	.param .b64 param0;
	st.param.b64 	[param0], %rd7;
	.param .b64 param1;
	st.param.b64 	[param1], %rd2;
	.param .b32 retval0;
	call.uni (retval0), 
	vprintf, 
	(
	param0, 
	param1
	);
	ld.param.b32 	%r79, [retval0];
	} // callseq 10
	add.s32 	%r81, %r106, 3;
	add.s32 	%r82, %r78, %r3;
	st.local.v2.u32 	[%rd1], {%r3, %r81};
	st.local.u32 	[%rd1+8], %r82;
	{ // callseq 11, 0
	.param .b64 param0;
	st.param.b64 	[param0], %rd7;
	.param .b64 param1;
	st.param.b64 	[param1], %rd2;
	.param .b32 retval0;
	call.uni (retval0), 
	vprintf, 
	(
	param0, 
	param1
	);
	ld.param.b32 	%r83, [retval0];
	} // callseq 11
	add.s32 	%r106, %r106, 4;
$L__BB0_8:
	setp.eq.s32 	%p8, %r33, 0;
	@%p8 bra 	$L__BB0_13;
	setp.eq.s32 	%p9, %r33, 1;
	@%p9 bra 	$L__BB0_11;
	mul.lo.s32 	%r85, %r106, %r3;
	st.local.v2.u32 	[%rd1], {%r3, %r106};
	st.local.u32 	[%rd1+8], %r85;
	mov.u64 	%rd9, $str;
	cvta.global.u64 	%rd10, %rd9;
	{ // callseq 12, 0
	.param .b64 param0;
	st.param.b64 	[param0], %rd10;
	.param .b64 param1;
	st.param.b64 	[param1], %rd2;
	.param .b32 retval0;
	call.uni (retval0), 
	vprintf, 
	(
	param0, 
	param1
	);
	ld.param.b32 	%r86, [retval0];
	} // callseq 12
	add.s32 	%r88, %r106, 1;
	add.s32 	%r89, %r85, %r3;
	st.local.v2.u32 	[%rd1], {%r3, %r88};
	st.local.u32 	[%rd1+8], %r89;
	{ // callseq 13, 0
	.param .b64 param0;
	st.param.b64 	[param0], %rd10;
	.param .b64 param1;
	st.param.b64 	[param1], %rd2;
	.param .b32 retval0;
	call.uni (retval0), 
	vprintf, 
	(
	param0, 
	param1
	);
	ld.param.b32 	%r90, [retval0];
	} // callseq 13
	add.s32 	%r106, %r106, 2;
$L__BB0_11:
	and.b32  	%r92, %r38, 1;
	setp.eq.b32 	%p10, %r92, 1;
	not.pred 	%p11, %p10;
	@%p11 bra 	$L__BB0_13;
	mul.lo.s32 	%r93, %r106, %r3;
	st.local.v2.u32 	[%rd1], {%r3, %r106};
	st.local.u32 	[%rd1+8], %r93;
	mov.u64 	%rd12, $str;
	cvta.global.u64 	%rd13, %rd12;
	{ // callseq 14, 0
	.param .b64 param0;
	st.param.b64 	[param0], %rd13;
	.param .b64 param1;
	st.param.b64 	[param1], %rd2;
	.param .b32 retval0;
	call.uni (retval0), 
	vprintf, 
	(
	param0, 
	param1
	);
	ld.param.b32 	%r94, [retval0];
	} // callseq 14
$L__BB0_13:
	ret;

}


// ===== COMPILED SASS (sm_100) =====

	.target	sm_100

	.elftype	@"ET_EXEC"


//--------------------- .note.nv.tkinfo           --------------------------
	.section	.note.nv.tkinfo,"",@"SHT_NOTE"
	.sectionflags	@"SHF_NOTE_NV_TKINFO"
	.tkinfo
        /*0018*/ 	.word	0x00000002
        /*0030*/ 	.string	""
        /*0030*/ 	.string	"ptxas"
        /*0030*/ 	.string	"Cuda compilation tools, release 13.0, V13.0.88"
        /*0030*/ 	.string	"Build cuda_13.0.r13.0/compiler.36424714_0"
        /*0030*/ 	.string	"-arch sm_100 -m 64 "



//--------------------- .note.nv.cuinfo           --------------------------
	.section	.note.nv.cuinfo,"",@"SHT_NOTE"
	.sectionflags	@"SHF_NOTE_NV_CUINFO"
        /*0018*/ 	.short	0x0002
        /*001a*/ 	.short	0x0064
        /*001c*/ 	.short	0x0082
	.zero		2


//--------------------- .nv.info                  --------------------------
	.section	.nv.info,"",@"SHT_CUDA_INFO"
	.align	4


	//----- nvinfo : EIATTR_REGCOUNT
	.align		4
        /*0000*/ 	.byte	0x04, 0x2f
        /*0002*/ 	.short	(.L_2 - .L_1)
	.align		4
.L_1:
        /*0004*/ 	.word	index@(_Z11print_tableii)
        /*0008*/ 	.word	0x00000027


	//----- nvinfo : EIATTR_FRAME_SIZE
	.align		4
.L_2:
        /*000c*/ 	.byte	0x04, 0x11
        /*000e*/ 	.short	(.L_4 - .L_3)
	.align		4
.L_3:
        /*0010*/ 	.word	index@(_Z11print_tableii)
        /*0014*/ 	.word	0x00000010


	//----- nvinfo : EIATTR_MIN_STACK_SIZE
	.align		4
.L_4:
        /*0018*/ 	.byte	0x04, 0x12
        /*001a*/ 	.short	(.L_6 - .L_5)
	.align		4
.L_5:
        /*001c*/ 	.word	index@(_Z11print_tableii)
        /*0020*/ 	.word	0x00000010
.L_6:


//--------------------- .nv.compat                --------------------------
	.section	.nv.compat,"",@"SHT_CUDA_COMPAT_INFO"
	.align	4
        /*0000*/ 	.byte	0x02, 0x09, 0x00, 0x00, 0x02, 0x02, 0x01, 0x00, 0x02, 0x05, 0x05, 0x00, 0x03, 0x07, 0x01, 0x01
        /*0010*/ 	.byte	0x02, 0x03, 0x00, 0x00, 0x02, 0x06, 0x01, 0x00, 0x04, 0x0b, 0x08, 0x00, 0x09, 0x00, 0x00, 0x00
        /*0020*/ 	.byte	0x00, 0x00, 0x00, 0x00


//--------------------- .nv.info._Z11print_tableii --------------------------
	.section	.nv.info._Z11print_tableii,"",@"SHT_CUDA_INFO"
	.sectionflags	@""
	.align	4


	//----- nvinfo : EIATTR_CUDA_API_VERSION
	.align		4
        /*0000*/ 	.byte	0x04, 0x37
        /*0002*/ 	.short	(.L_8 - .L_7)
.L_7:
        /*0004*/ 	.word	0x00000082


	//----- nvinfo : EIATTR_KPARAM_INFO
	.align		4
.L_8:
        /*0008*/ 	.byte	0x04, 0x17
        /*000a*/ 	.short	(.L_10 - .L_9)
.L_9:
        /*000c*/ 	.word	0x00000000
        /*0010*/ 	.short	0x0001
        /*0012*/ 	.short	0x0004
        /*0014*/ 	.byte	0x00, 0xf0, 0x11, 0x00


	//----- nvinfo : EIATTR_KPARAM_INFO
	.align		4
.L_10:
        /*0018*/ 	.byte	0x04, 0x17
        /*001a*/ 	.short	(.L_12 - .L_11)
.L_11:
        /*001c*/ 	.word	0x00000000
        /*0020*/ 	.short	0x0000
        /*0022*/ 	.short	0x0000
        /*0024*/ 	.byte	0x00, 0xf0, 0x11, 0x00


	//----- nvinfo : EIATTR_SPARSE_MMA_MASK
	.align		4
.L_12:
        /*0028*/ 	.byte	0x03, 0x50
        /*002a*/ 	.short	0x0000


	//----- nvinfo : EIATTR_MAXREG_COUNT
	.align		4
        /*002c*/ 	.byte	0x03, 0x1b
        /*002e*/ 	.short	0x00ff


	//----- nvinfo : EIATTR_EXTERNS
	.align		4
        /*0030*/ 	.byte	0x04, 0x0f
        /*0032*/ 	.short	(.L_14 - .L_13)


	//   ....[0]....
	.align		4
.L_13:
        /*0034*/ 	.word	index@(vprintf)


	//----- nvinfo : EIATTR_MERCURY_ISA_VERSION
	.align		4
.L_14:
        /*0038*/ 	.byte	0x03, 0x5f
        /*003a*/ 	.short	0x0101


	//----- nvinfo : EIATTR_VRC_CTA_INIT_COUNT
	.align		4
        /*003c*/ 	.byte	0x02, 0x4a
	.zero		1
	.zero		1


	//----- nvinfo : EIATTR_SYSCALL_OFFSETS
	.align		4
        /*0040*/ 	.byte	0x04, 0x46
        /*0042*/ 	.short	(.L_16 - .L_15)


	//   ....[0]....
.L_15:
        /*0044*/ 	.word	0x000002a0


	//   ....[1]....
        /*0048*/ 	.word	0x00000350


	//   ....[2]....
        /*004c*/ 	.word	0x00000400


	//   ....[3]....
        /*0050*/ 	.word	0x000004b0


	//   ....[4]....
        /*0054*/ 	.word	0x00000560


	//   ....[5]....
        /*0058*/ 	.word	0x00000610


	//   ....[6]....
        /*005c*/ 	.word	0x000006c0


	//   ....[7]....
        /*0060*/ 	.word	0x00000780


	//   ....[8]....
        /*0064*/ 	.word	0x00000970


	//   ....[9]....
        /*0068*/ 	.word	0x00000a30


	//   ....[10]....
        /*006c*/ 	.word	0x00000af0


	//   ....[11]....
        /*0070*/ 	.word	0x00000bb0


	//   ....[12]....
        /*0074*/ 	.word	0x00000cd0


	//   ....[13]....
        /*0078*/ 	.word	0x00000d90


	//   ....[14]....
        /*007c*/ 	.word	0x00000eb0


	//----- nvinfo : EIATTR_EXIT_INSTR_OFFSETS
	.align		4
.L_16:
        /*0080*/ 	.byte	0x04, 0x1c
        /*0082*/ 	.short	(.L_18 - .L_17)


	//   ....[0]....
.L_17:
        /*0084*/ 	.word	0x000000d0


	//   ....[1]....
        /*0088*/ 	.word	0x00000860


	//   ....[2]....
        /*008c*/ 	.word	0x00000be0


	//   ....[3]....
        /*0090*/ 	.word	0x00000de0


	//   ....[4]....
        /*0094*/ 	.word	0x00000ec0


	//----- nvinfo : EIATTR_CRS_STACK_SIZE
	.align		4
.L_18:
        /*0098*/ 	.byte	0x04, 0x1e
        /*009a*/ 	.short	(.L_20 - .L_19)
.L_19:
        /*009c*/ 	.word	0x00000000


	//----- nvinfo : EIATTR_CBANK_PARAM_SIZE
	.align		4
.L_20:
        /*00a0*/ 	.byte	0x03, 0x19
        /*00a2*/ 	.short	0x0008


	//----- nvinfo : EIATTR_PARAM_CBANK
	.align		4
        /*00a4*/ 	.byte	0x04, 0x0a
        /*00a6*/ 	.short	(.L_22 - .L_21)
	.align		4
.L_21:
        /*00a8*/ 	.word	index@(.nv.constant0._Z11print_tableii)
        /*00ac*/ 	.short	0x0380
        /*00ae*/ 	.short	0x0008


	//----- nvinfo : EIATTR_SW_WAR
	.align		4
.L_22:
        /*00b0*/ 	.byte	0x04, 0x36
        /*00b2*/ 	.short	(.L_24 - .L_23)
.L_23:
        /*00b4*/ 	.word	0x00000008
.L_24:


//--------------------- .nv.callgraph             --------------------------
	.section	.nv.callgraph,"",@"SHT_CUDA_CALLGRAPH"
	.align	4
	.sectionentsize	8
	.align		4
        /*0000*/ 	.word	0x00000000
	.align		4
        /*0004*/ 	.word	0xffffffff
	.align		4
        /*0008*/ 	.word	index@(_Z11print_tableii)
	.align		4
        /*000c*/ 	.word	index@(vprintf)
	.align		4
        /*0010*/ 	.word	0x00000000
	.align		4
        /*0014*/ 	.word	0xfffffffe
	.align		4
        /*0018*/ 	.word	0x00000000
	.align		4
        /*001c*/ 	.word	0xfffffffd
	.align		4
        /*0020*/ 	.word	0x00000000
	.align		4
        /*0024*/ 	.word	0xfffffffc


//--------------------- .nv.constant4             --------------------------
	.section	.nv.constant4,"a",@progbits
	.align	8
	.align		8
.nv.constant4:
        /*0000*/ 	.dword	vprintf
	.align		8
        /*0008*/ 	.dword	$str


//--------------------- .text._Z11print_tableii   --------------------------
	.section	.text._Z11print_tableii,"ax",@progbits
	.align	128
        .global         _Z11print_tableii
        .type           _Z11print_tableii,@function
        .size           _Z11print_tableii,(.L_x_21 - _Z11print_tableii)
        .other          _Z11print_tableii,@"STO_CUDA_ENTRY STV_DEFAULT"
_Z11print_tableii:
.text._Z11print_tableii:
[----:B------:R-:W0:Y:S01]  /*0000*/  LDC R1, c[0x0][0x37c] ;  /* 0x0000df00ff017b82 */ /* 0x000e220000000800 */
[----:B------:R-:W1:Y:S01]  /*0010*/  S2R R2, SR_TID.X ;  /* 0x0000000000027919 */ /* 0x000e620000002100 */
[----:B------:R-:W2:Y:S06]  /*0020*/  LDCU UR5, c[0x0][0x2fc] ;  /* 0x00005f80ff0577ac */ /* 0x000eac0008000800 */
[----:B------:R-:W1:Y:S01]  /*0030*/  S2UR UR6, SR_CTAID.X ;  /* 0x00000000000679c3 */ /* 0x000e620000002500 */
[----:B0-----:R-:W-:Y:S01]  /*0040*/  VIADD R1, R1, 0xfffffff0 ;  /* 0xfffffff001017836 */ /* 0x001fe20000000000 */
[----:B------:R-:W0:Y:S06]  /*0050*/  LDCU UR4, c[0x0][0x2f8] ;  /* 0x00005f00ff0477ac */ /* 0x000e2c0008000800 */
[----:B------:R-:W1:Y:S08]  /*0060*/  LDC R3, c[0x0][0x360] ;  /* 0x0000d800ff037b82 */ /* 0x000e700000000800 */
[----:B------:R-:W3:Y:S01]  /*0070*/  LDC.64 R26, c[0x0][0x380] ;  /* 0x0000e000ff1a7b82 */ /* 0x000ee20000000a00 */
[----:B0-----:R-:W-:-:S05]  /*0080*/  IADD3 R23, P1, PT, R1, UR4, RZ ;  /* 0x0000000401177c10 */ /* 0x001fca000ff3e0ff */
[----:B--2---:R-:W-:Y:S02]  /*0090*/  IMAD.X R19, RZ, RZ, UR5, P1 ;  /* 0x00000005ff137e24 */ /* 0x004fe400088e06ff */
[----:B-1----:R-:W-:Y:S01]  /*00a0*/  IMAD R2, R3, UR6, R2 ;  /* 0x0000000603027c24 */ /* 0x002fe2000f8e0202 */
[----:B---3--:R-:W-:-:S04]  /*00b0*/  ISETP.GE.AND P0, PT, R27, 0x1, PT ;  /* 0x000000011b00780c */ /* 0x008fc80003f06270 */
[----:B------:R-:W-:-:S13]  /*00c0*/  ISETP.GE.OR P0, PT, R2, R26, !P0 ;  /* 0x0000001a0200720c */ /* 0x000fda0004706670 */
[----:B------:R-:W-:Y:S05]  /*00d0*/  @P0 EXIT ;  /* 0x000000000000094d */ /* 0x000fea0003800000 */
[C---:B------:R-:W-:Y:S01]  /*00e0*/  IADD3 R0, PT, PT, R27.reuse, -0x1, RZ ;  /* 0xffffffff1b007810 */ /* 0x040fe20007ffe0ff */
[----:B------:R-:W-:Y:S01]  /*00f0*/  IMAD.MOV.U32 R17, RZ, RZ, 0x1 ;  /* 0x00000001ff117424 */ /* 0x000fe200078e00ff */
[----:B------:R-:W-:Y:S02]  /*0100*/  LOP3.LUT R29, R27, 0x7, RZ, 0xc0, !PT ;  /* 0x000000071b1d7812 */ /* 0x000fe400078ec0ff */
[----:B------:R-:W-:-:S13]  /*0110*/  ISETP.GE.U32.AND P0, PT, R0, 0x7, PT ;  /* 0x000000070000780c */ /* 0x000fda0003f06070 */
[----:B------:R-:W-:Y:S05]  /*0120*/  @!P0 BRA `(.L_x_0) ;  /* 0x0000000400c88947 */ /* 0x000fea0003800000 */
[C---:B------:R-:W-:Y:S01]  /*0130*/  SHF.L.U32 R25, R2.reuse, 0x3, RZ ;  /* 0x0000000302197819 */ /* 0x040fe200000006ff */
[----:B------:R-:W-:Y:S01]  /*0140*/  HFMA2 R17, -RZ, RZ, 0, 0 ;  /* 0x00000000ff117431 */ /* 0x000fe200000001ff */
[----:B------:R-:W-:Y:S01]  /*0150*/  BSSY.RECONVERGENT B6, `(.L_x_1) ;  /* 0x000006e000067945 */ /* 0x000fe20003800200 */
[----:B------:R-:W-:Y:S01]  /*0160*/  LOP3.LUT R27, R27, 0x7ffffff8, RZ, 0xc0, !PT ;  /* 0x7ffffff81b1b7812 */ /* 0x000fe200078ec0ff */
[C---:B------:R-:W-:Y:S02]  /*0170*/  IMAD.SHL.U32 R36, R2.reuse, 0x2, RZ ;  /* 0x0000000202247824 */ /* 0x040fe400078e00ff */
[C---:B------:R-:W-:Y:S02]  /*0180*/  IMAD R34, R2.reuse, 0x3, RZ ;  /* 0x0000000302227824 */ /* 0x040fe400078e02ff */
[C---:B------:R-:W-:Y:S02]  /*0190*/  IMAD.SHL.U32 R32, R2.reuse, 0x4, RZ ;  /* 0x0000000402207824 */ /* 0x040fe400078e00ff */
[----:B------:R-:W-:-:S02]  /*01a0*/  IMAD R30, R2, 0x5, RZ ;  /* 0x00000005021e7824 */ /* 0x000fc400078e02ff */
[C---:B------:R-:W-:Y:S02]  /*01b0*/  IMAD R28, R2.reuse, 0x6, RZ ;  /* 0x00000006021c7824 */ /* 0x040fe400078e02ff */
[----:B------:R-:W-:Y:S02]  /*01c0*/  IMAD R26, R2, 0x7, RZ ;  /* 0x00000007021a7824 */ /* 0x000fe400078e02ff */
[----:B------:R-:W-:Y:S02]  /*01d0*/  IMAD.MOV.U32 R24, RZ, RZ, R2 ;  /* 0x000000ffff187224 */ /* 0x000fe400078e0002 */
[----:B------:R-:W-:-:S07]  /*01e0*/  IMAD.MOV.U32 R22, RZ, RZ, R25 ;  /* 0x000000ffff167224 */ /* 0x000fce00078e0019 */
.L_x_10:
[----:B------:R-:W-:Y:S01]  /*01f0*/  VIADD R3, R17, 0x1 ;  /* 0x0000000111037836 */ /* 0x000fe20000000000 */
[----:B------:R-:W-:Y:S01]  /*0200*/  MOV R18, 0x0 ;  /* 0x0000000000127802 */ /* 0x000fe20000000f00 */
[----:B------:R0:W-:Y:S01]  /*0210*/  STL [R1+0x8], R24 ;  /* 0x0000081801007387 */ /* 0x0001e20000100800 */
[----:B------:R-:W1:Y:S01]  /*0220*/  LDCU.64 UR4, c[0x4][0x8] ;  /* 0x01000100ff0477ac */ /* 0x000e620008000a00 */
[----:B------:R-:W-:Y:S01]  /*0230*/  IMAD.MOV.U32 R6, RZ, RZ, R23 ;  /* 0x000000ffff067224 */ /* 0x000fe200078e0017 */
[----:B------:R0:W2:Y:S01]  /*0240*/  LDC.64 R8, c[0x4][R18] ;  /* 0x0100000012087b82 */ /* 0x0000a20000000a00 */
[----:B------:R0:W-:Y:S01]  /*0250*/  STL.64 [R1], R2 ;  /* 0x0000000201007387 */ /* 0x0001e20000100a00 */
[----:B------:R-:W-:Y:S02]  /*0260*/  MOV R7, R19 ;  /* 0x0000001300077202 */ /* 0x000fe40000000f00 */
[----:B-1----:R-:W-:Y:S01]  /*0270*/  MOV R4, UR4 ;  /* 0x0000000400047c02 */ /* 0x002fe20008000f00 */
[----:B0-----:R-:W-:-:S07]  /*0280*/  IMAD.U32 R5, RZ, RZ, UR5 ;  /* 0x00000005ff057e24 */ /* 0x001fce000f8e00ff */
[----:B------:R-:W-:-:S07]  /*0290*/  LEPC R20, `(.L_x_2) ;  /* 0x000000001014794e */ /* 0x000fce0000000000 */
[----:B--2---:R-:W-:Y:S05]  /*02a0*/  CALL.ABS.NOINC R8 ;  /* 0x0000000008007343 */ /* 0x004fea0003c00000 */
.L_x_2:
[----:B------:R-:W-:Y:S01]  /*02b0*/  VIADD R3, R17, 0x2 ;  /* 0x0000000211037836 */ /* 0x000fe20000000000 */
[----:B------:R0:W-:Y:S01]  /*02c0*/  STL [R1+0x8], R36 ;  /* 0x0000082401007387 */ /* 0x0001e20000100800 */
[----:B------:R0:W1:Y:S01]  /*02d0*/  LDC.64 R8, c[0x4][R18] ;  /* 0x0100000012087b82 */ /* 0x0000620000000a00 */
[----:B------:R-:W2:Y:S01]  /*02e0*/  LDCU.64 UR4, c[0x4][0x8] ;  /* 0x01000100ff0477ac */ /* 0x000ea20008000a00 */
[----:B------:R-:W-:Y:S01]  /*02f0*/  IMAD.MOV.U32 R6, RZ, RZ, R23 ;  /* 0x000000ffff067224 */ /* 0x000fe200078e0017 */
[----:B------:R0:W-:Y:S01]  /*0300*/  STL.64 [R1], R2 ;  /* 0x0000000201007387 */ /* 0x0001e20000100a00 */
[----:B------:R-:W-:Y:S02]  /*0310*/  IMAD.MOV.U32 R7, RZ, RZ, R19 ;  /* 0x000000ffff077224 */ /* 0x000fe400078e0013 */
[----:B--2---:R-:W-:Y:S01]  /*0320*/  IMAD.U32 R4, RZ, RZ, UR4 ;  /* 0x00000004ff047e24 */ /* 0x004fe2000f8e00ff */
[----:B0-----:R-:W-:-:S07]  /*0330*/  MOV R5, UR5 ;  /* 0x0000000500057c02 */ /* 0x001fce0008000f00 */
[----:B------:R-:W-:-:S07]  /*0340*/  LEPC R20, `(.L_x_3) ;  /* 0x000000001014794e */ /* 0x000fce0000000000 */
[----:B-1----:R-:W-:Y:S05]  /*0350*/  CALL.ABS.NOINC R8 ;  /* 0x0000000008007343 */ /* 0x002fea0003c00000 */
.L_x_3:
[----:B------:R-:W-:Y:S01]  /*0360*/  IADD3 R3, PT, PT, R17, 0x3, RZ ;  /* 0x0000000311037810 */ /* 0x000fe20007ffe0ff */
[----:B------:R0:W-:Y:S01]  /*0370*/  STL [R1+0x8], R34 ;  /* 0x0000082201007387 */ /* 0x0001e20000100800 */
[----:B------:R0:W1:Y:S01]  /*0380*/  LDC.64 R8, c[0x4][R18] ;  /* 0x0100000012087b82 */ /* 0x0000620000000a00 */
[----:B------:R-:W2:Y:S01]  /*0390*/  LDCU.64 UR4, c[0x4][0x8] ;  /* 0x01000100ff0477ac */ /* 0x000ea20008000a00 */
[----:B------:R-:W-:Y:S01]  /*03a0*/  MOV R6, R23 ;  /* 0x0000001700067202 */ /* 0x000fe20000000f00 */
[----:B------:R0:W-:Y:S01]  /*03b0*/  STL.64 [R1], R2 ;  /* 0x0000000201007387 */ /* 0x0001e20000100a00 */
[----:B------:R-:W-:Y:S02]  /*03c0*/  IMAD.MOV.U32 R7, RZ, RZ, R19 ;  /* 0x000000ffff077224 */ /* 0x000fe400078e0013 */
[----:B--2---:R-:W-:Y:S02]  /*03d0*/  IMAD.U32 R4, RZ, RZ, UR4 ;  /* 0x00000004ff047e24 */ /* 0x004fe4000f8e00ff */
[----:B0-----:R-:W-:-:S07]  /*03e0*/  IMAD.U32 R5, RZ, RZ, UR5 ;  /* 0x00000005ff057e24 */ /* 0x001fce000f8e00ff */
[----:B------:R-:W-:-:S07]  /*03f0*/  LEPC R20, `(.L_x_4) ;  /* 0x000000001014794e */ /* 0x000fce0000000000 */
[----:B-1----:R-:W-:Y:S05]  /*0400*/  CALL.ABS.NOINC R8 ;  /* 0x0000000008007343 */ /* 0x002fea0003c00000 */
.L_x_4:
[----:B------:R-:W-:Y:S01]  /*0410*/  VIADD R3, R17, 0x4 ;  /* 0x0000000411037836 */ /* 0x000fe20000000000 */
[----:B------:R0:W-:Y:S01]  /*0420*/  STL [R1+0x8], R32 ;  /* 0x0000082001007387 */ /* 0x0001e20000100800 */
[----:B------:R0:W1:Y:S01]  /*0430*/  LDC.64 R8, c[0x4][R18] ;  /* 0x0100000012087b82 */ /* 0x0000620000000a00 */
[----:B------:R-:W2:Y:S01]  /*0440*/  LDCU.64 UR4, c[0x4][0x8] ;  /* 0x01000100ff0477ac */ /* 0x000ea20008000a00 */
[----:B------:R-:W-:Y:S01]  /*0450*/  IMAD.MOV.U32 R6, RZ, RZ, R23 ;  /* 0x000000ffff067224 */ /* 0x000fe200078e0017 */
[----:B------:R0:W-:Y:S01]  /*0460*/  STL.64 [R1], R2 ;  /* 0x0000000201007387 */ /* 0x0001e20000100a00 */
[----:B------:R-:W-:Y:S02]  /*0470*/  MOV R7, R19 ;  /* 0x0000001300077202 */ /* 0x000fe40000000f00 */
[----:B--2---:R-:W-:Y:S01]  /*0480*/  MOV R4, UR4 ;  /* 0x0000000400047c02 */ /* 0x004fe20008000f00 */
[----:B0-----:R-:W-:-:S07]  /*0490*/  IMAD.U32 R5, RZ, RZ, UR5 ;  /* 0x00000005ff057e24 */ /* 0x001fce000f8e00ff */
[----:B------:R-:W-:-:S07]  /*04a0*/  LEPC R20, `(.L_x_5) ;  /* 0x000000001014794e */ /* 0x000fce0000000000 */
[----:B-1----:R-:W-:Y:S05]  /*04b0*/  CALL.ABS.NOINC R8 ;  /* 0x0000000008007343 */ /* 0x002fea0003c00000 */
.L_x_5:
        /* <DEDUP_REMOVED lines=11> */
.L_x_6:
        /* <DEDUP_REMOVED lines=11> */
.L_x_7:
        /* <DEDUP_REMOVED lines=11> */
.L_x_8:
[----:B------:R-:W-:Y:S01]  /*06d0*/  VIADD R17, R17, 0x8 ;  /* 0x0000000811117836 */ /* 0x000fe20000000000 */
[----:B------:R0:W-:Y:S01]  /*06e0*/  STL [R1+0x8], R22 ;  /* 0x0000081601007387 */ /* 0x0001e20000100800 */
[----:B------:R-:W-:Y:S01]  /*06f0*/  IMAD.MOV.U32 R16, RZ, RZ, R2 ;  /* 0x000000ffff107224 */ /* 0x000fe200078e0002 */
[----:B------:R0:W1:Y:S01]  /*0700*/  LDC.64 R8, c[0x4][R18] ;  /* 0x0100000012087b82 */ /* 0x0000620000000a00 */
[----:B------:R-:W2:Y:S01]  /*0710*/  LDCU.64 UR4, c[0x4][0x8] ;  /* 0x01000100ff0477ac */ /* 0x000ea20008000a00 */
[----:B------:R-:W-:Y:S01]  /*0720*/  IMAD.MOV.U32 R6, RZ, RZ, R23 ;  /* 0x000000ffff067224 */ /* 0x000fe200078e0017 */
[----:B------:R-:W-:Y:S01]  /*0730*/  MOV R7, R19 ;  /* 0x0000001300077202 */ /* 0x000fe20000000f00 */
[----:B------:R0:W-:Y:S01]  /*0740*/  STL.64 [R1], R16 ;  /* 0x0000001001007387 */ /* 0x0001e20000100a00 */
[----:B--2---:R-:W-:Y:S01]  /*0750*/  MOV R4, UR4 ;  /* 0x0000000400047c02 */ /* 0x004fe20008000f00 */
[----:B0-----:R-:W-:-:S07]  /*0760*/  IMAD.U32 R5, RZ, RZ, UR5 ;  /* 0x00000005ff057e24 */ /* 0x001fce000f8e00ff */
[----:B------:R-:W-:-:S07]  /*0770*/  LEPC R20, `(.L_x_9) ;  /* 0x000000001014794e */ /* 0x000fce0000000000 */
[----:B-1----:R-:W-:Y:S05]  /*0780*/  CALL.ABS.NOINC R8 ;  /* 0x0000000008007343 */ /* 0x002fea0003c00000 */
.L_x_9:
[----:B------:R-:W-:Y:S01]  /*0790*/  ISETP.NE.AND P0, PT, R17, R27, PT ;  /* 0x0000001b1100720c */ /* 0x000fe20003f05270 */
[C---:B------:R-:W-:Y:S01]  /*07a0*/  IMAD.IADD R36, R25.reuse, 0x1, R36 ;  /* 0x0000000119247824 */ /* 0x040fe200078e0224 */
[C---:B------:R-:W-:Y:S01]  /*07b0*/  IADD3 R32, PT, PT, R25.reuse, R32, RZ ;  /* 0x0000002019207210 */ /* 0x040fe20007ffe0ff */
[C---:B------:R-:W-:Y:S01]  /*07c0*/  IMAD.IADD R34, R25.reuse, 0x1, R34 ;  /* 0x0000000119227824 */ /* 0x040fe200078e0222 */
[C---:B------:R-:W-:Y:S01]  /*07d0*/  IADD3 R26, PT, PT, R25.reuse, R26, RZ ;  /* 0x0000001a191a7210 */ /* 0x040fe20007ffe0ff */
[C---:B------:R-:W-:Y:S02]  /*07e0*/  IMAD.IADD R30, R25.reuse, 0x1, R30 ;  /* 0x00000001191e7824 */ /* 0x040fe400078e021e */
[C---:B------:R-:W-:Y:S02]  /*07f0*/  IMAD.IADD R28, R25.reuse, 0x1, R28 ;  /* 0x00000001191c7824 */ /* 0x040fe400078e021c */
[C---:B------:R-:W-:Y:S02]  /*0800*/  IMAD.IADD R22, R25.reuse, 0x1, R22 ;  /* 0x0000000119167824 */ /* 0x040fe400078e0216 */
[----:B------:R-:W-:-:S02]  /*0810*/  IMAD.IADD R24, R25, 0x1, R24 ;  /* 0x0000000119187824 */ /* 0x000fc400078e0218 */
[----:B------:R-:W-:Y:S05]  /*0820*/  @P0 BRA `(.L_x_10) ;  /* 0xfffffff800700947 */ /* 0x000fea000383ffff */
[----:B------:R-:W-:Y:S05]  /*0830*/  BSYNC.RECONVERGENT B6 ;  /* 0x0000000000067941 */ /* 0x000fea0003800200 */
.L_x_1:
[----:B------:R-:W-:-:S07]  /*0840*/  IADD3 R17, PT, PT, R17, 0x1, RZ ;  /* 0x0000000111117810 */ /* 0x000fce0007ffe0ff */
.L_x_0:
[----:B------:R-:W-:-:S13]  /*0850*/  ISETP.NE.AND P0, PT, R29, RZ, PT ;  /* 0x000000ff1d00720c */ /* 0x000fda0003f05270 */
[----:B------:R-:W-:Y:S05]  /*0860*/  @!P0 EXIT ;  /* 0x000000000000894d */ /* 0x000fea0003800000 */
[----:B------:R-:W0:Y:S01]  /*0870*/  LDC R24, c[0x0][0x384] ;  /* 0x0000e100ff187b82 */ /* 0x000e220000000800 */
[----:B------:R-:W-:Y:S02]  /*0880*/  ISETP.GE.U32.AND P0, PT, R29, 0x4, PT ;  /* 0x000000041d00780c */ /* 0x000fe40003f06070 */
[----:B0-----:R-:W-:-:S11]  /*0890*/  LOP3.LUT R24, R24, 0x3, RZ, 0xc0, !PT ;  /* 0x0000000318187812 */ /* 0x001fd600078ec0ff */
[----:B------:R-:W-:Y:S05]  /*08a0*/  @!P0 BRA `(.L_x_11) ;  /* 0x0000000000c88947 */ /* 0x000fea0003800000 */
[----:B------:R-:W-:Y:S01]  /*08b0*/  IMAD.MOV.U32 R16, RZ, RZ, R2 ;  /* 0x000000ffff107224 */ /* 0x000fe200078e0002 */
[----:B------:R-:W-:Y:S01]  /*08c0*/  MOV R18, 0x0 ;  /* 0x0000000000127802 */ /* 0x000fe20000000f00 */
[----:B------:R-:W-:Y:S01]  /*08d0*/  IMAD R22, R2, R17, RZ ;  /* 0x0000001102167224 */ /* 0x000fe200078e02ff */
[----:B------:R-:W0:Y:S01]  /*08e0*/  LDCU.64 UR4, c[0x4][0x8] ;  /* 0x01000100ff0477ac */ /* 0x000e220008000a00 */
[----:B------:R-:W-:Y:S01]  /*08f0*/  IMAD.MOV.U32 R6, RZ, RZ, R23 ;  /* 0x000000ffff067224 */ /* 0x000fe200078e0017 */
[----:B------:R1:W-:Y:S01]  /*0900*/  STL.64 [R1], R16 ;  /* 0x0000001001007387 */ /* 0x0003e20000100a00 */
[----:B------:R1:W2:Y:S01]  /*0910*/  LDC.64 R8, c[0x4][R18] ;  /* 0x0100000012087b82 */ /* 0x0002a20000000a00 */
[----:B------:R-:W-:Y:S02]  /*0920*/  IMAD.MOV.U32 R7, RZ, RZ, R19 ;  /* 0x000000ffff077224 */ /* 0x000fe400078e0013 */
[----:B------:R1:W-:Y:S01]  /*0930*/  STL [R1+0x8], R22 ;  /* 0x0000081601007387 */ /* 0x0003e20000100800 */
[----:B0-----:R-:W-:Y:S01]  /*0940*/  IMAD.U32 R4, RZ, RZ, UR4 ;  /* 0x00000004ff047e24 */ /* 0x001fe2000f8e00ff */
[----:B-1----:R-:W-:-:S07]  /*0950*/  MOV R5, UR5 ;  /* 0x0000000500057c02 */ /* 0x002fce0008000f00 */
[----:B------:R-:W-:-:S07]  /*0960*/  LEPC R20, `(.L_x_12) ;  /* 0x000000001014794e */ /* 0x000fce0000000000 */
[----:B--2---:R-:W-:Y:S05]  /*0970*/  CALL.ABS.NOINC R8 ;  /* 0x0000000008007343 */ /* 0x004fea0003c00000 */
.L_x_12:
[----:B------:R-:W-:Y:S01]  /*0980*/  IADD3 R3, PT, PT, R17, 0x1, RZ ;  /* 0x0000000111037810 */ /* 0x000fe20007ffe0ff */
[----:B------:R-:W-:Y:S01]  /*0990*/  IMAD.IADD R22, R2, 0x1, R22 ;  /* 0x0000000102167824 */ /* 0x000fe200078e0216 */
[----:B------:R0:W1:Y:S01]  /*09a0*/  LDC.64 R8, c[0x4][R18] ;  /* 0x0100000012087b82 */ /* 0x0000620000000a00 */
[----:B------:R-:W2:Y:S01]  /*09b0*/  LDCU.64 UR4, c[0x4][0x8] ;  /* 0x01000100ff0477ac */ /* 0x000ea20008000a00 */
[----:B------:R-:W-:Y:S01]  /*09c0*/  IMAD.MOV.U32 R6, RZ, RZ, R23 ;  /* 0x000000ffff067224 */ /* 0x000fe200078e0017 */
[----:B------:R0:W-:Y:S01]  /*09d0*/  STL.64 [R1], R2 ;  /* 0x0000000201007387 */ /* 0x0001e20000100a00 */
[----:B------:R-:W-:-:S03]  /*09e0*/  MOV R7, R19 ;  /* 0x0000001300077202 */ /* 0x000fc60000000f00 */
[----:B------:R0:W-:Y:S01]  /*09f0*/  STL [R1+0x8], R22 ;  /* 0x0000081601007387 */ /* 0x0001e20000100800 */
[----:B--2---:R-:W-:Y:S01]  /*0a00*/  IMAD.U32 R4, RZ, RZ, UR4 ;  /* 0x00000004ff047e24 */ /* 0x004fe2000f8e00ff */
[----:B0-----:R-:W-:-:S07]  /*0a10*/  MOV R5, UR5 ;  /* 0x0000000500057c02 */ /* 0x001fce0008000f00 */
[----:B------:R-:W-:-:S07]  /*0a20*/  LEPC R20, `(.L_x_13) ;  /* 0x000000001014794e */ /* 0x000fce0000000000 */
[----:B-1----:R-:W-:Y:S05]  /*0a30*/  CALL.ABS.NOINC R8 ;  /* 0x0000000008007343 */ /* 0x002fea0003c00000 */
.L_x_13:
[----:B------:R-:W-:Y:S01]  /*0a40*/  VIADD R3, R17, 0x2 ;  /* 0x0000000211037836 */ /* 0x000fe20000000000 */
[----:B------:R-:W-:Y:S01]  /*0a50*/  IADD3 R22, PT, PT, R2, R22, RZ ;  /* 0x0000001602167210 */ /* 0x000fe20007ffe0ff */
        /* <DEDUP_REMOVED lines=10> */
.L_x_14:
        /* <DEDUP_REMOVED lines=12> */
.L_x_15:
[----:B------:R-:W-:-:S07]  /*0bc0*/  VIADD R17, R17, 0x4 ;  /* 0x0000000411117836 */ /* 0x000fce0000000000 */
.L_x_11:
[----:B------:R-:W-:-:S13]  /*0bd0*/  ISETP.NE.AND P0, PT, R24, RZ, PT ;  /* 0x000000ff1800720c */ /* 0x000fda0003f05270 */
[----:B------:R-:W-:Y:S05]  /*0be0*/  @!P0 EXIT ;  /* 0x000000000000894d */ /* 0x000fea0003800000 */
[----:B------:R-:W-:-:S13]  /*0bf0*/  ISETP.NE.AND P0, PT, R24, 0x1, PT ;  /* 0x000000011800780c */ /* 0x000fda0003f05270 */
[----:B------:R-:W-:Y:S05]  /*0c00*/  @!P0 BRA `(.L_x_16) ;  /* 0x0000000000688947 */ /* 0x000fea0003800000 */
[-C--:B------:R-:W-:Y:S01]  /*0c10*/  MOV R3, R17.reuse ;  /* 0x0000001100037202 */ /* 0x080fe20000000f00 */
[----:B------:R-:W-:Y:S01]  /*0c20*/  IMAD R16, R2, R17, RZ ;  /* 0x0000001102107224 */ /* 0x000fe200078e02ff */
[----:B------:R-:W-:Y:S01]  /*0c30*/  MOV R18, 0x0 ;  /* 0x0000000000127802 */ /* 0x000fe20000000f00 */
[----:B------:R-:W0:Y:S01]  /*0c40*/  LDCU.64 UR4, c[0x4][0x8] ;  /* 0x01000100ff0477ac */ /* 0x000e220008000a00 */
[----:B------:R-:W-:Y:S01]  /*0c50*/  IMAD.MOV.U32 R6, RZ, RZ, R23 ;  /* 0x000000ffff067224 */ /* 0x000fe200078e0017 */
[----:B------:R1:W-:Y:S01]  /*0c60*/  STL.64 [R1], R2 ;  /* 0x0000000201007387 */ /* 0x0003e20000100a00 */
[----:B------:R1:W2:Y:S01]  /*0c70*/  LDC.64 R8, c[0x4][R18] ;  /* 0x0100000012087b82 */ /* 0x0002a20000000a00 */
[----:B------:R-:W-:Y:S02]  /*0c80*/  MOV R7, R19 ;  /* 0x0000001300077202 */ /* 0x000fe40000000f00 */
[----:B------:R1:W-:Y:S01]  /*0c90*/  STL [R1+0x8], R16 ;  /* 0x0000081001007387 */ /* 0x0003e20000100800 */
[----:B0-----:R-:W-:Y:S01]  /*0ca0*/  IMAD.U32 R4, RZ, RZ, UR4 ;  /* 0x00000004ff047e24 */ /* 0x001fe2000f8e00ff */
[----:B-1----:R-:W-:-:S07]  /*0cb0*/  MOV R5, UR5 ;  /* 0x0000000500057c02 */ /* 0x002fce0008000f00 */
[----:B------:R-:W-:-:S07]  /*0cc0*/  LEPC R20, `(.L_x_17) ;  /* 0x000000001014794e */ /* 0x000fce0000000000 */
[----:B--2---:R-:W-:Y:S05]  /*0cd0*/  CALL.ABS.NOINC R8 ;  /* 0x0000000008007343 */ /* 0x004fea0003c00000 */
.L_x_17:
        /* <DEDUP_REMOVED lines=12> */
.L_x_18:
[----:B------:R-:W-:-:S07]  /*0da0*/  VIADD R17, R17, 0x2 ;  /* 0x0000000211117836 */ /* 0x000fce0000000000 */
.L_x_16:
[----:B------:R-:W0:Y:S02]  /*0db0*/  LDC R0, c[0x0][0x384] ;  /* 0x0000e100ff007b82 */ /* 0x000e240000000800 */
[----:B0-----:R-:W-:-:S04]  /*0dc0*/  LOP3.LUT R0, R0, 0x1, RZ, 0xc0, !PT ;  /* 0x0000000100007812 */ /* 0x001fc800078ec0ff */
[----:B------:R-:W-:-:S13]  /*0dd0*/  ISETP.NE.U32.AND P0, PT, R0, 0x1, PT ;  /* 0x000000010000780c */ /* 0x000fda0003f05070 */
[----:B------:R-:W-:Y:S05]  /*0de0*/  @P0 EXIT ;  /* 0x000000000000094d */ /* 0x000fea0003800000 */
[----:B------:R-:W-:Y:S01]  /*0df0*/  MOV R16, R2 ;  /* 0x0000000200107202 */ /* 0x000fe20000000f00 */
[----:B------:R-:W-:Y:S01]  /*0e00*/  IMAD R0, R2, R17, RZ ;  /* 0x0000001102007224 */ /* 0x000fe200078e02ff */
[----:B------:R-:W-:Y:S01]  /*0e10*/  MOV R2, 0x0 ;  /* 0x0000000000027802 */ /* 0x000fe20000000f00 */
[----:B------:R-:W0:Y:S01]  /*0e20*/  LDCU.64 UR4, c[0x4][0x8] ;  /* 0x01000100ff0477ac */ /* 0x000e220008000a00 */
[----:B------:R-:W-:Y:S01]  /*0e30*/  IMAD.MOV.U32 R6, RZ, RZ, R23 ;  /* 0x000000ffff067224 */ /* 0x000fe200078e0017 */
[----:B------:R1:W-:Y:S01]  /*0e40*/  STL.64 [R1], R16 ;  /* 0x0000001001007387 */ /* 0x0003e20000100a00 */
[----:B------:R-:W-:Y:S02]  /*0e50*/  MOV R7, R19 ;  /* 0x0000001300077202 */ /* 0x000fe40000000f00 */
[----:B------:R-:W2:Y:S01]  /*0e60*/  LDC.64 R2, c[0x4][R2] ;  /* 0x0100000002027b82 */ /* 0x000ea20000000a00 */
[----:B------:R1:W-:Y:S01]  /*0e70*/  STL [R1+0x8], R0 ;  /* 0x0000080001007387 */ /* 0x0003e20000100800 */
[----:B0-----:R-:W-:Y:S01]  /*0e80*/  IMAD.U32 R4, RZ, RZ, UR4 ;  /* 0x00000004ff047e24 */ /* 0x001fe2000f8e00ff */
[----:B-1----:R-:W-:-:S07]  /*0e90*/  MOV R5, UR5 ;  /* 0x0000000500057c02 */ /* 0x002fce0008000f00 */
[----:B------:R-:W-:-:S07]  /*0ea0*/  LEPC R20, `(.L_x_19) ;  /* 0x000000001014794e */ /* 0x000fce0000000000 */
[----:B--2---:R-:W-:Y:S05]  /*0eb0*/  CALL.ABS.NOINC R2 ;  /* 0x0000000002007343 */ /* 0x004fea0003c00000 */
.L_x_19:
[----:B------:R-:W-:Y:S05]  /*0ec0*/  EXIT ;  /* 0x000000000000794d */ /* 0x000fea0003800000 */
.L_x_20:
[----:B------:R-:W-:-:S00]  /*0ed0*/  BRA `(.L_x_20) ;  /* 0xfffffffc00fc7947 */ /* 0x000fc0000383ffff */
[----:B------:R-:W-:-:S00]  /*0ee0*/  NOP ;  /* 0x0000000000007918 */ /* 0x000fc00000000000 */
        /* <DEDUP_REMOVED lines=9> */
.L_x_21:


//--------------------- .nv.global.init           --------------------------
	.section	.nv.global.init,"aw",@progbits
.nv.global.init:
	.type		$str,@object
	.size		$str,(.L_0 - $str)
$str:
        /*0000*/ 	.byte	0x25, 0x64, 0x20, 0x78, 0x20, 0x25, 0x64, 0x20, 0x3d, 0x20, 0x25, 0x64, 0x0a, 0x00
.L_0:


//--------------------- .nv.shared.reserved.0     --------------------------
	.section	.nv.shared.reserved.0,"aw",@nobits
	.weak		__nv_reservedSMEM_offset_0_alias
	.size		__nv_reservedSMEM_offset_0_alias, 0, 64
	.other		__nv_reservedSMEM_offset_0_alias,@"STO_CUDA_RESERVED_SHARED STV_DEFAULT"
__nv_reservedSMEM_offset_0_alias:
	.zero		0
	.zero		64


//--------------------- .nv.constant0._Z11print_tableii --------------------------
	.section	.nv.constant0._Z11print_tableii,"a",@progbits
	.sectionflags	@""
	.align	4
.nv.constant0._Z11print_tableii:
	.zero		904


//--------------------- SYMBOLS --------------------------

	.type		.nv.reservedSmem.offset0,@object
	.size		.nv.reservedSmem.offset0,0x4
	.type		vprintf,@function
